//
// Generated by NVIDIA NVVM Compiler
//
// Compiler Build ID: CL-36424714
// Cuda compilation tools, release 13.0, V13.0.88
// Based on NVVM 20.0.0
//

.version 9.0
.target sm_100
.address_size 64

	// .globl	_Z10calc_salesPfS_S_
// _ZZ10calc_salesPfS_S_E3tmp has been demoted

.visible .entry _Z10calc_salesPfS_S_(
	.param .u64 .ptr .align 1 _Z10calc_salesPfS_S__param_0,
	.param .u64 .ptr .align 1 _Z10calc_salesPfS_S__param_1,
	.param .u64 .ptr .align 1 _Z10calc_salesPfS_S__param_2
)
{
	.reg .pred 	%p<2>;
	.reg .b16 	%rs<3>;
	.reg .b32 	%r<6>;
	.reg .b32 	%f<61>;
	.reg .b64 	%rd<11>;
	// demoted variable
	.shared .align 4 .b8 _ZZ10calc_salesPfS_S_E3tmp[112];
	ld.param.u64 	%rd1, [_Z10calc_salesPfS_S__param_0];
	ld.param.u64 	%rd2, [_Z10calc_salesPfS_S__param_1];
	ld.param.u64 	%rd3, [_Z10calc_salesPfS_S__param_2];
	cvta.to.global.u64 	%rd4, %rd3;
	cvta.to.global.u64 	%rd5, %rd2;
	mov.u32 	%r1, %tid.x;
	mul.wide.u32 	%rd6, %r1, 4;
	add.s64 	%rd7, %rd5, %rd6;
	ld.global.f32 	%f1, [%rd7];
	cvt.u16.u32 	%rs1, %r1;
	mul.hi.u16 	%rs2, %rs1, 9363;
	cvt.u32.u16 	%r2, %rs2;
	mul.wide.u32 	%rd8, %r2, 4;
	add.s64 	%rd9, %rd4, %rd8;
	ld.global.f32 	%f2, [%rd9];
	mul.f32 	%f3, %f1, %f2;
	shl.b32 	%r3, %r1, 2;
	mov.u32 	%r4, _ZZ10calc_salesPfS_S_E3tmp;
	add.s32 	%r5, %r4, %r3;
	st.shared.f32 	[%r5], %f3;
	bar.sync 	0;
	setp.ne.s32 	%p1, %r1, 0;
	@%p1 bra 	$L__BB0_2;
	cvta.to.global.u64 	%rd10, %rd1;
	ld.global.f32 	%f4, [%rd10];
	ld.shared.f32 	%f5, [_ZZ10calc_salesPfS_S_E3tmp];
	add.f32 	%f6, %f5, %f4;
	ld.shared.f32 	%f7, [_ZZ10calc_salesPfS_S_E3tmp+4];
	add.f32 	%f8, %f7, %f6;
	ld.shared.f32 	%f9, [_ZZ10calc_salesPfS_S_E3tmp+8];
	add.f32 	%f10, %f9, %f8;
	ld.shared.f32 	%f11, [_ZZ10calc_salesPfS_S_E3tmp+12];
	add.f32 	%f12, %f11, %f10;
	ld.shared.f32 	%f13, [_ZZ10calc_salesPfS_S_E3tmp+16];
	add.f32 	%f14, %f13, %f12;
	ld.shared.f32 	%f15, [_ZZ10calc_salesPfS_S_E3tmp+20];
	add.f32 	%f16, %f15, %f14;
	ld.shared.f32 	%f17, [_ZZ10calc_salesPfS_S_E3tmp+24];
	add.f32 	%f18, %f17, %f16;
	ld.shared.f32 	%f19, [_ZZ10calc_salesPfS_S_E3tmp+28];
	add.f32 	%f20, %f19, %f18;
	ld.shared.f32 	%f21, [_ZZ10calc_salesPfS_S_E3tmp+32];
	add.f32 	%f22, %f21, %f20;
	ld.shared.f32 	%f23, [_ZZ10calc_salesPfS_S_E3tmp+36];
	add.f32 	%f24, %f23, %f22;
	ld.shared.f32 	%f25, [_ZZ10calc_salesPfS_S_E3tmp+40];
	add.f32 	%f26, %f25, %f24;
	ld.shared.f32 	%f27, [_ZZ10calc_salesPfS_S_E3tmp+44];
	add.f32 	%f28, %f27, %f26;
	ld.shared.f32 	%f29, [_ZZ10calc_salesPfS_S_E3tmp+48];
	add.f32 	%f30, %f29, %f28;
	ld.shared.f32 	%f31, [_ZZ10calc_salesPfS_S_E3tmp+52];
	add.f32 	%f32, %f31, %f30;
	ld.shared.f32 	%f33, [_ZZ10calc_salesPfS_S_E3tmp+56];
	add.f32 	%f34, %f33, %f32;
	ld.shared.f32 	%f35, [_ZZ10calc_salesPfS_S_E3tmp+60];
	add.f32 	%f36, %f35, %f34;
	ld.shared.f32 	%f37, [_ZZ10calc_salesPfS_S_E3tmp+64];
	add.f32 	%f38, %f37, %f36;
	ld.shared.f32 	%f39, [_ZZ10calc_salesPfS_S_E3tmp+68];
	add.f32 	%f40, %f39, %f38;
	ld.shared.f32 	%f41, [_ZZ10calc_salesPfS_S_E3tmp+72];
	add.f32 	%f42, %f41, %f40;
	ld.shared.f32 	%f43, [_ZZ10calc_salesPfS_S_E3tmp+76];
	add.f32 	%f44, %f43, %f42;
	ld.shared.f32 	%f45, [_ZZ10calc_salesPfS_S_E3tmp+80];
	add.f32 	%f46, %f45, %f44;
	ld.shared.f32 	%f47, [_ZZ10calc_salesPfS_S_E3tmp+84];
	add.f32 	%f48, %f47, %f46;
	ld.shared.f32 	%f49, [_ZZ10calc_salesPfS_S_E3tmp+88];
	add.f32 	%f50, %f49, %f48;
	ld.shared.f32 	%f51, [_ZZ10calc_salesPfS_S_E3tmp+92];
	add.f32 	%f52, %f51, %f50;
	ld.shared.f32 	%f53, [_ZZ10calc_salesPfS_S_E3tmp+96];
	add.f32 	%f54, %f53, %f52;
	ld.shared.f32 	%f55, [_ZZ10calc_salesPfS_S_E3tmp+100];
	add.f32 	%f56, %f55, %f54;
	ld.shared.f32 	%f57, [_ZZ10calc_salesPfS_S_E3tmp+104];
	add.f32 	%f58, %f57, %f56;
	ld.shared.f32 	%f59, [_ZZ10calc_salesPfS_S_E3tmp+108];
	add.f32 	%f60, %f59, %f58;
	st.global.f32 	[%rd10], %f60;
$L__BB0_2:
	ret;

}


// ===== COMPILED SASS (sm_100) =====

	.target	sm_100

	.elftype	@"ET_EXEC"


//--------------------- .note.nv.tkinfo           --------------------------
	.section	.note.nv.tkinfo,"",@"SHT_NOTE"
	.sectionflags	@"SHF_NOTE_NV_TKINFO"
	.tkinfo
        /*0018*/ 	.word	0x00000002
        /*0030*/ 	.string	""
        /*0030*/ 	.string	"ptxas"
        /*0030*/ 	.string	"Cuda compilation tools, release 13.0, V13.0.88"
        /*0030*/ 	.string	"Build cuda_13.0.r13.0/compiler.36424714_0"
        /*0030*/ 	.string	"-arch sm_100 -m 64 "



//--------------------- .note.nv.cuinfo           --------------------------
	.section	.note.nv.cuinfo,"",@"SHT_NOTE"
	.sectionflags	@"SHF_NOTE_NV_CUINFO"
        /*0018*/ 	.short	0x0002
        /*001a*/ 	.short	0x0064
        /*001c*/ 	.short	0x0082
	.zero		2


//--------------------- .nv.info                  --------------------------
	.section	.nv.info,"",@"SHT_CUDA_INFO"
	.align	4


	//----- nvinfo : EIATTR_REGCOUNT
	.align		4
        /*0000*/ 	.byte	0x04, 0x2f
        /*0002*/ 	.short	(.L_1 - .L_0)
	.align		4
.L_0:
        /*0004*/ 	.word	index@(_Z10calc_salesPfS_S_)
        /*0008*/ 	.word	0x00000016


	//----- nvinfo : EIATTR_FRAME_SIZE
	.align		4
.L_1:
        /*000c*/ 	.byte	0x04, 0x11
        /*000e*/ 	.short	(.L_3 - .L_2)
	.align		4
.L_2:
        /*0010*/ 	.word	index@(_Z10calc_salesPfS_S_)
        /*0014*/ 	.word	0x00000000


	//----- nvinfo : EIATTR_MIN_STACK_SIZE
	.align		4
.L_3:
        /*0018*/ 	.byte	0x04, 0x12
        /*001a*/ 	.short	(.L_5 - .L_4)
	.align		4
.L_4:
        /*001c*/ 	.word	index@(_Z10calc_salesPfS_S_)
        /*0020*/ 	.word	0x00000000
.L_5:


//--------------------- .nv.compat                --------------------------
	.section	.nv.compat,"",@"SHT_CUDA_COMPAT_INFO"
	.align	4
        /*0000*/ 	.byte	0x02, 0x09, 0x00, 0x00, 0x02, 0x02, 0x01, 0x00, 0x02, 0x05, 0x05, 0x00, 0x03, 0x07, 0x01, 0x01
        /*0010*/ 	.byte	0x02, 0x03, 0x00, 0x00, 0x02, 0x06, 0x01, 0x00, 0x04, 0x0b, 0x08, 0x00, 0x09, 0x00, 0x00, 0x00
        /*0020*/ 	.byte	0x00, 0x00, 0x00, 0x00


//--------------------- .nv.info._Z10calc_salesPfS_S_ --------------------------
	.section	.nv.info._Z10calc_salesPfS_S_,"",@"SHT_CUDA_INFO"
	.sectionflags	@""
	.align	4


	//----- nvinfo : EIATTR_CUDA_API_VERSION
	.align		4
        /*0000*/ 	.byte	0x04, 0x37
        /*0002*/ 	.short	(.L_7 - .L_6)
.L_6:
        /*0004*/ 	.word	0x00000082


	//----- nvinfo : EIATTR_KPARAM_INFO
	.align		4
.L_7:
        /*0008*/ 	.byte	0x04, 0x17
        /*000a*/ 	.short	(.L_9 - .L_8)
.L_8:
        /*000c*/ 	.word	0x00000000
        /*0010*/ 	.short	0x0002
        /*0012*/ 	.short	0x0010
        /*0014*/ 	.byte	0x00, 0xf5, 0x21, 0x00


	//----- nvinfo : EIATTR_KPARAM_INFO
	.align		4
.L_9:
        /*0018*/ 	.byte	0x04, 0x17
        /*001a*/ 	.short	(.L_11 - .L_10)
.L_10:
        /*001c*/ 	.word	0x00000000
        /*0020*/ 	.short	0x0001
        /*0022*/ 	.short	0x0008
        /*0024*/ 	.byte	0x00, 0xf5, 0x21, 0x00


	//----- nvinfo : EIATTR_KPARAM_INFO
	.align		4
.L_11:
        /*0028*/ 	.byte	0x04, 0x17
        /*002a*/ 	.short	(.L_13 - .L_12)
.L_12:
        /*002c*/ 	.word	0x00000000
        /*0030*/ 	.short	0x0000
        /*0032*/ 	.short	0x0000
        /*0034*/ 	.byte	0x00, 0xf5, 0x21, 0x00


	//----- nvinfo : EIATTR_SPARSE_MMA_MASK
	.align		4
.L_13:
        /*0038*/ 	.byte	0x03, 0x50
        /*003a*/ 	.short	0x0000


	//----- nvinfo : EIATTR_MAXREG_COUNT
	.align		4
        /*003c*/ 	.byte	0x03, 0x1b
        /*003e*/ 	.short	0x00ff


	//----- nvinfo : EIATTR_NUM_BARRIERS
	.align		4
        /*0040*/ 	.byte	0x02, 0x4c
        /*0042*/ 	.byte	0x01
	.zero		1


	//----- nvinfo : EIATTR_MERCURY_ISA_VERSION
	.align		4
        /*0044*/ 	.byte	0x03, 0x5f
        /*0046*/ 	.short	0x0101


	//----- nvinfo : EIATTR_VRC_CTA_INIT_COUNT
	.align		4
        /*0048*/ 	.byte	0x02, 0x4a
	.zero		1
	.zero		1


	//----- nvinfo : EIATTR_EXIT_INSTR_OFFSETS
	.align		4
        /*004c*/ 	.byte	0x04, 0x1c
        /*004e*/ 	.short	(.L_15 - .L_14)


	//   ....[0]....
.L_14:
        /*0050*/ 	.word	0x00000140


	//   ....[1]....
        /*0054*/ 	.word	0x000003b0


	//----- nvinfo : EIATTR_CBANK_PARAM_SIZE
	.align		4
.L_15:
        /*0058*/ 	.byte	0x03, 0x19
        /*005a*/ 	.short	0x0018


	//----- nvinfo : EIATTR_PARAM_CBANK
	.align		4
        /*005c*/ 	.byte	0x04, 0x0a
        /*005e*/ 	.short	(.L_17 - .L_16)
	.align		4
.L_16:
        /*0060*/ 	.word	index@(.nv.constant0._Z10calc_salesPfS_S_)
        /*0064*/ 	.short	0x0380
        /*0066*/ 	.short	0x0018


	//----- nvinfo : EIATTR_SW_WAR
	.align		4
.L_17:
        /*0068*/ 	.byte	0x04, 0x36
        /*006a*/ 	.short	(.L_19 - .L_18)
.L_18:
        /*006c*/ 	.word	0x00000008
.L_19:


//--------------------- .nv.callgraph             --------------------------
	.section	.nv.callgraph,"",@"SHT_CUDA_CALLGRAPH"
	.align	4
	.sectionentsize	8
	.align		4
        /*0000*/ 	.word	0x00000000
	.align		4
        /*0004*/ 	.word	0xffffffff
	.align		4
        /*0008*/ 	.word	0x00000000
	.align		4
        /*000c*/ 	.word	0xfffffffe
	.align		4
        /*0010*/ 	.word	0x00000000
	.align		4
        /*0014*/ 	.word	0xfffffffd
	.align		4
        /*0018*/ 	.word	0x00000000
	.align		4
        /*001c*/ 	.word	0xfffffffc


//--------------------- .text._Z10calc_salesPfS_S_ --------------------------
	.section	.text._Z10calc_salesPfS_S_,"ax",@progbits
	.align	128
        .global         _Z10calc_salesPfS_S_
        .type           _Z10calc_salesPfS_S_,@function
        .size           _Z10calc_salesPfS_S_,(.L_x_1 - _Z10calc_salesPfS_S_)
        .other          _Z10calc_salesPfS_S_,@"STO_CUDA_ENTRY STV_DEFAULT"
_Z10calc_salesPfS_S_:
.text._Z10calc_salesPfS_S_:
[----:B------:R-:W-:Y:S01]  /*0000*/  LDC R1, c[0x0][0x37c] ;  /* 0x0000df00ff017b82 */ /* 0x000fe20000000800 */
[----:B------:R-:W0:Y:S07]  /*0010*/  S2R R9, SR_TID.X ;  /* 0x0000000000097919 */ /* 0x000e2e0000002100 */
[----:B------:R-:W1:Y:S01]  /*0020*/  LDC.64 R2, c[0x0][0x388] ;  /* 0x0000e200ff027b82 */ /* 0x000e620000000a00 */
[----:B------:R-:W2:Y:S07]  /*0030*/  LDCU.64 UR6, c[0x0][0x358] ;  /* 0x00006b00ff0677ac */ /* 0x000eae0008000a00 */
[----:B------:R-:W3:Y:S01]  /*0040*/  LDC.64 R4, c[0x0][0x390] ;  /* 0x0000e400ff047b82 */ /* 0x000ee20000000a00 */
[C---:B0-----:R-:W-:Y:S01]  /*0050*/  LOP3.LUT R0, R9.reuse, 0xffff, RZ, 0xc0, !PT ;  /* 0x0000ffff09007812 */ /* 0x041fe200078ec0ff */
[----:B-1----:R-:W-:-:S04]  /*0060*/  IMAD.WIDE.U32 R2, R9, 0x4, R2 ;  /* 0x0000000409027825 */ /* 0x002fc800078e0002 */
[----:B------:R-:W-:Y:S02]  /*0070*/  IMAD R0, R0, 0x2493, RZ ;  /* 0x0000249300007824 */ /* 0x000fe400078e02ff */
[----:B--2---:R-:W2:Y:S03]  /*0080*/  LDG.E R2, desc[UR6][R2.64] ;  /* 0x0000000602027981 */ /* 0x004ea6000c1e1900 */
[----:B------:R-:W-:-:S05]  /*0090*/  SHF.R.U32.HI R7, RZ, 0x10, R0 ;  /* 0x00000010ff077819 */ /* 0x000fca0000011600 */
[----:B---3--:R-:W-:-:S06]  /*00a0*/  IMAD.WIDE.U32 R4, R7, 0x4, R4 ;  /* 0x0000000407047825 */ /* 0x008fcc00078e0004 */
[----:B------:R-:W2:Y:S01]  /*00b0*/  LDG.E R5, desc[UR6][R4.64] ;  /* 0x0000000604057981 */ /* 0x000ea2000c1e1900 */
[----:B------:R-:W0:Y:S01]  /*00c0*/  S2UR UR5, SR_CgaCtaId ;  /* 0x00000000000579c3 */ /* 0x000e220000008800 */
[----:B------:R-:W-:Y:S02]  /*00d0*/  UMOV UR4, 0x400 ;  /* 0x0000040000047882 */ /* 0x000fe40000000000 */
[----:B0-----:R-:W-:-:S06]  /*00e0*/  ULEA UR4, UR5, UR4, 0x18 ;  /* 0x0000000405047291 */ /* 0x001fcc000f8ec0ff */
[C---:B------:R-:W-:Y:S02]  /*00f0*/  LEA R7, R9.reuse, UR4, 0x2 ;  /* 0x0000000409077c11 */ /* 0x040fe4000f8e10ff */
[----:B------:R-:W-:Y:S01]  /*0100*/  ISETP.NE.AND P0, PT, R9, RZ, PT ;  /* 0x000000ff0900720c */ /* 0x000fe20003f05270 */
[----:B--2---:R-:W-:-:S05]  /*0110*/  FMUL R0, R2, R5 ;  /* 0x0000000502007220 */ /* 0x004fca0000400000 */
[----:B------:R0:W-:Y:S01]  /*0120*/  STS [R7], R0 ;  /* 0x0000000007007388 */ /* 0x0001e20000000800 */
[----:B------:R-:W-:Y:S06]  /*0130*/  BAR.SYNC.DEFER_BLOCKING 0x0 ;  /* 0x0000000000007b1d */ /* 0x000fec0000010000 */
[----:B------:R-:W-:Y:S05]  /*0140*/  @P0 EXIT ;  /* 0x000000000000094d */ /* 0x000fea0003800000 */
[----:B------:R-:W1:Y:S01]  /*0150*/  LDC.64 R2, c[0x0][0x380] ;  /* 0x0000e000ff027b82 */ /* 0x000e620000000a00 */
[----:B------:R-:W2:Y:S04]  /*0160*/  LDS.128 R12, [UR4] ;  /* 0x00000004ff0c7984 */ /* 0x000ea80008000c00 */
[----:B------:R-:W3:Y:S04]  /*0170*/  LDS.128 R16, [UR4+0x10] ;  /* 0x00001004ff107984 */ /* 0x000ee80008000c00 */
[----:B0-----:R-:W0:Y:S04]  /*0180*/  LDS.128 R4, [UR4+0x20] ;  /* 0x00002004ff047984 */ /* 0x001e280008000c00 */
[----:B-1----:R-:W2:Y:S02]  /*0190*/  LDG.E R9, desc[UR6][R2.64] ;  /* 0x0000000602097981 */ /* 0x002ea4000c1e1900 */
[----:B--2---:R-:W-:-:S02]  /*01a0*/  FADD R12, R9, R12 ;  /* 0x0000000c090c7221 */ /* 0x004fc40000000000 */
[----:B------:R-:W1:Y:S02]  /*01b0*/  LDS.128 R8, [UR4+0x30] ;  /* 0x00003004ff087984 */ /* 0x000e640008000c00 */
[----:B------:R-:W-:-:S04]  /*01c0*/  FADD R13, R12, R13 ;  /* 0x0000000d0c0d7221 */ /* 0x000fc80000000000 */
[----:B------:R-:W-:-:S04]  /*01d0*/  FADD R14, R13, R14 ;  /* 0x0000000e0d0e7221 */ /* 0x000fc80000000000 */
[----:B------:R-:W-:-:S04]  /*01e0*/  FADD R15, R14, R15 ;  /* 0x0000000f0e0f7221 */ /* 0x000fc80000000000 */
[----:B---3--:R-:W-:Y:S02]  /*01f0*/  FADD R16, R15, R16 ;  /* 0x000000100f107221 */ /* 0x008fe40000000000 */
[----:B------:R-:W2:Y:S02]  /*0200*/  LDS.128 R12, [UR4+0x40] ;  /* 0x00004004ff0c7984 */ /* 0x000ea40008000c00 */
[----:B------:R-:W-:-:S04]  /*0210*/  FADD R17, R16, R17 ;  /* 0x0000001110117221 */ /* 0x000fc80000000000 */
[----:B------:R-:W-:-:S04]  /*0220*/  FADD R18, R17, R18 ;  /* 0x0000001211127221 */ /* 0x000fc80000000000 */
[----:B------:R-:W-:-:S04]  /*0230*/  FADD R19, R18, R19 ;  /* 0x0000001312137221 */ /* 0x000fc80000000000 */
[----:B0-----:R-:W-:Y:S02]  /*0240*/  FADD R4, R19, R4 ;  /* 0x0000000413047221 */ /* 0x001fe40000000000 */
[----:B------:R-:W0:Y:S02]  /*0250*/  LDS.128 R16, [UR4+0x50] ;  /* 0x00005004ff107984 */ /* 0x000e240008000c00 */
[----:B------:R-:W-:-:S04]  /*0260*/  FADD R5, R4, R5 ;  /* 0x0000000504057221 */ /* 0x000fc80000000000 */
[----:B------:R-:W-:-:S04]  /*0270*/  FADD R6, R5, R6 ;  /* 0x0000000605067221 */ /* 0x000fc80000000000 */
[----:B------:R-:W-:-:S04]  /*0280*/  FADD R7, R6, R7 ;  /* 0x0000000706077221 */ /* 0x000fc80000000000 */
[----:B-1----:R-:W-:Y:S02]  /*0290*/  FADD R8, R7, R8 ;  /* 0x0000000807087221 */ /* 0x002fe40000000000 */
[----:B------:R-:W1:Y:S02]  /*02a0*/  LDS.128 R4, [UR4+0x60] ;  /* 0x00006004ff047984 */ /* 0x000e640008000c00 */
[----:B------:R-:W-:-:S04]  /*02b0*/  FADD R9, R8, R9 ;  /* 0x0000000908097221 */ /* 0x000fc80000000000 */
[----:B------:R-:W-:-:S04]  /*02c0*/  FADD R10, R9, R10 ;  /* 0x0000000a090a7221 */ /* 0x000fc80000000000 */
[----:B------:R-:W-:-:S04]  /*02d0*/  FADD R11, R10, R11 ;  /* 0x0000000b0a0b7221 */ /* 0x000fc80000000000 */
[----:B--2---:R-:W-:-:S04]  /*02e0*/  FADD R12, R11, R12 ;  /* 0x0000000c0b0c7221 */ /* 0x004fc80000000000 */
[----:B------:R-:W-:-:S04]  /*02f0*/  FADD R13, R12, R13 ;  /* 0x0000000d0c0d7221 */ /* 0x000fc80000000000 */
[----:B------:R-:W-:-:S04]  /*0300*/  FADD R14, R13, R14 ;  /* 0x0000000e0d0e7221 */ /* 0x000fc80000000000 */
[----:B------:R-:W-:-:S04]  /*0310*/  FADD R15, R14, R15 ;  /* 0x0000000f0e0f7221 */ /* 0x000fc80000000000 */
[----:B0-----:R-:W-:-:S04]  /*0320*/  FADD R16, R15, R16 ;  /* 0x000000100f107221 */ /* 0x001fc80000000000 */
[----:B------:R-:W-:-:S04]  /*0330*/  FADD R17, R16, R17 ;  /* 0x0000001110117221 */ /* 0x000fc80000000000 */
[----:B------:R-:W-:-:S04]  /*0340*/  FADD R18, R17, R18 ;  /* 0x0000001211127221 */ /* 0x000fc80000000000 */
[----:B------:R-:W-:-:S04]  /*0350*/  FADD R19, R18, R19 ;  /* 0x0000001312137221 */ /* 0x000fc80000000000 */
[----:B-1----:R-:W-:-:S04]  /*0360*/  FADD R4, R19, R4 ;  /* 0x0000000413047221 */ /* 0x002fc80000000000 */
[----:B------:R-:W-:-:S04]  /*0370*/  FADD R5, R4, R5 ;  /* 0x0000000504057221 */ /* 0x000fc80000000000 */
[----:B------:R-:W-:-:S04]  /*0380*/  FADD R6, R5, R6 ;  /* 0x0000000605067221 */ /* 0x000fc80000000000 */
[----:B------:R-:W-:-:S05]  /*0390*/  FADD R7, R6, R7 ;  /* 0x0000000706077221 */ /* 0x000fca0000000000 */
[----:B------:R-:W-:Y:S01]  /*03a0*/  STG.E desc[UR6][R2.64], R7 ;  /* 0x0000000702007986 */ /* 0x000fe2000c101906 */
[----:B------:R-:W-:Y:S05]  /*03b0*/  EXIT ;  /* 0x000000000000794d */ /* 0x000fea0003800000 */
.L_x_0:
[----:B------:R-:W-:-:S00]  /*03c0*/  BRA `(.L_x_0) ;  /* 0xfffffffc00fc7947 */ /* 0x000fc0000383ffff */
[----:B------:R-:W-:-:S00]  /*03d0*/  NOP ;  /* 0x0000000000007918 */ /* 0x000fc00000000000 */
        /* <DEDUP_REMOVED lines=10> */
.L_x_1:


//--------------------- .nv.shared._Z10calc_salesPfS_S_ --------------------------
	.section	.nv.shared._Z10calc_salesPfS_S_,"aw",@nobits
	.sectionflags	@""
	.align	4
.nv.shared._Z10calc_salesPfS_S_:
	.zero		1136


//--------------------- .nv.shared.reserved.0     --------------------------
	.section	.nv.shared.reserved.0,"aw",@nobits
	.weak		__nv_reservedSMEM_offset_0_alias
	.size		__nv_reservedSMEM_offset_0_alias, 0, 64
	.other		__nv_reservedSMEM_offset_0_alias,@"STO_CUDA_RESERVED_SHARED STV_DEFAULT"
__nv_reservedSMEM_offset_0_alias:
	.zero		0
	.zero		64


//--------------------- .nv.constant0._Z10calc_salesPfS_S_ --------------------------
	.section	.nv.constant0._Z10calc_salesPfS_S_,"a",@progbits
	.sectionflags	@""
	.align	4
.nv.constant0._Z10calc_salesPfS_S_:
	.zero		920


//--------------------- SYMBOLS --------------------------

	.type		.nv.reservedSmem.offset0,@object
	.size		.nv.reservedSmem.offset0,0x4
	.type		.nv.reservedSmem.cap,@object
	.size		.nv.reservedSmem.cap,0x4
